	.headerflags	@"EF_CUDA_TEXMODE_UNIFIED EF_CUDA_64BIT_ADDRESS EF_CUDA_SM89 EF_CUDA_VIRTUAL_SM(EF_CUDA_SM89)"
	.elftype	@"ET_EXEC"


//--------------------- .nv.info                  --------------------------
	.section	.nv.info,"",@"SHT_CUDA_INFO"
	.align	4


	//----- nvinfo : EIATTR_REGCOUNT
	.align		4
        /*0000*/ 	.byte	0x04, 0x2f
        /*0002*/ 	.short	(.L_1 - .L_0)
	.align		4
.L_0:
        /*0004*/ 	.word	index@(_rope_embedding_0d1d2d3d4d5d6d)
        /*0008*/ 	.word	0x0000001a


	//----- nvinfo : EIATTR_MAX_STACK_SIZE
	.align		4
.L_1:
        /*000c*/ 	.byte	0x04, 0x23
        /*000e*/ 	.short	(.L_3 - .L_2)
	.align		4
.L_2:
        /*0010*/ 	.word	index@(_rope_embedding_0d1d2d3d4d5d6d)
        /*0014*/ 	.word	0x00000000


	//----- nvinfo : EIATTR_MIN_STACK_SIZE
	.align		4
.L_3:
        /*0018*/ 	.byte	0x04, 0x12
        /*001a*/ 	.short	(.L_5 - .L_4)
	.align		4
.L_4:
        /*001c*/ 	.word	index@(_rope_embedding_0d1d2d3d4d5d6d)
        /*0020*/ 	.word	0x00000000


	//----- nvinfo : EIATTR_FRAME_SIZE
	.align		4
.L_5:
        /*0024*/ 	.byte	0x04, 0x11
        /*0026*/ 	.short	(.L_7 - .L_6)
	.align		4
.L_6:
        /*0028*/ 	.word	index@(_rope_embedding_0d1d2d3d4d5d6d)
        /*002c*/ 	.word	0x00000000
.L_7:


//--------------------- .nv.info._rope_embedding_0d1d2d3d4d5d6d --------------------------
	.section	.nv.info._rope_embedding_0d1d2d3d4d5d6d,"",@"SHT_CUDA_INFO"
	.align	4


	//----- nvinfo : EIATTR_CUDA_API_VERSION
	.align		4
        /*0000*/ 	.byte	0x04, 0x37
        /*0002*/ 	.short	(.L_9 - .L_8)
.L_8:
        /*0004*/ 	.word	0x00000079


	//----- nvinfo : EIATTR_PARAM_CBANK
	.align		4
.L_9:
        /*0008*/ 	.byte	0x04, 0x0a
        /*000a*/ 	.short	(.L_11 - .L_10)
	.align		4
.L_10:
        /*000c*/ 	.word	index@(.nv.constant0._rope_embedding_0d1d2d3d4d5d6d)
        /*0010*/ 	.short	0x0160
        /*0012*/ 	.short	0x0030


	//----- nvinfo : EIATTR_CBANK_PARAM_SIZE
	.align		4
.L_11:
        /*0014*/ 	.byte	0x03, 0x19
        /*0016*/ 	.short	0x0030


	//----- nvinfo : EIATTR_KPARAM_INFO
	.align		4
        /*0018*/ 	.byte	0x04, 0x17
        /*001a*/ 	.short	(.L_13 - .L_12)
.L_12:
        /*001c*/ 	.word	0x00000000
        /*0020*/ 	.short	0x0006
        /*0022*/ 	.short	0x002c
        /*0024*/ 	.byte	0x00, 0xf0, 0x11, 0x00


	//----- nvinfo : EIATTR_KPARAM_INFO
	.align		4
.L_13:
        /*0028*/ 	.byte	0x04, 0x17
        /*002a*/ 	.short	(.L_15 - .L_14)
.L_14:
        /*002c*/ 	.word	0x00000000
        /*0030*/ 	.short	0x0005
        /*0032*/ 	.short	0x0028
        /*0034*/ 	.byte	0x00, 0xf0, 0x11, 0x00


	//----- nvinfo : EIATTR_KPARAM_INFO
	.align		4
.L_15:
        /*0038*/ 	.byte	0x04, 0x17
        /*003a*/ 	.short	(.L_17 - .L_16)
.L_16:
        /*003c*/ 	.word	0x00000000
        /*0040*/ 	.short	0x0004
        /*0042*/ 	.short	0x0020
        /*0044*/ 	.byte	0x00, 0xf0, 0x21, 0x00


	//----- nvinfo : EIATTR_KPARAM_INFO
	.align		4
.L_17:
        /*0048*/ 	.byte	0x04, 0x17
        /*004a*/ 	.short	(.L_19 - .L_18)
.L_18:
        /*004c*/ 	.word	0x00000000
        /*0050*/ 	.short	0x0003
        /*0052*/ 	.short	0x0018
        /*0054*/ 	.byte	0x00, 0xf0, 0x11, 0x00


	//----- nvinfo : EIATTR_KPARAM_INFO
	.align		4
.L_19:
        /*0058*/ 	.byte	0x04, 0x17
        /*005a*/ 	.short	(.L_21 - .L_20)
.L_20:
        /*005c*/ 	.word	0x00000000
        /*0060*/ 	.short	0x0002
        /*0062*/ 	.short	0x0010
        /*0064*/ 	.byte	0x00, 0xf0, 0x21, 0x00


	//----- nvinfo : EIATTR_KPARAM_INFO
	.align		4
.L_21:
        /*0068*/ 	.byte	0x04, 0x17
        /*006a*/ 	.short	(.L_23 - .L_22)
.L_22:
        /*006c*/ 	.word	0x00000000
        /*0070*/ 	.short	0x0001
        /*0072*/ 	.short	0x0008
        /*0074*/ 	.byte	0x00, 0xf0, 0x11, 0x00


	//----- nvinfo : EIATTR_KPARAM_INFO
	.align		4
.L_23:
        /*0078*/ 	.byte	0x04, 0x17
        /*007a*/ 	.short	(.L_25 - .L_24)
.L_24:
        /*007c*/ 	.word	0x00000000
        /*0080*/ 	.short	0x0000
        /*0082*/ 	.short	0x0000
        /*0084*/ 	.byte	0x00, 0xf0, 0x21, 0x00


	//----- nvinfo : EIATTR_MAXREG_COUNT
	.align		4
.L_25:
        /*0088*/ 	.byte	0x03, 0x1b
        /*008a*/ 	.short	0x00ff


	//----- nvinfo : EIATTR_EXIT_INSTR_OFFSETS
	.align		4
        /*008c*/ 	.byte	0x04, 0x1c
        /*008e*/ 	.short	(.L_27 - .L_26)


	//   ....[0]....
.L_26:
        /*0090*/ 	.word	0x00000180


	//   ....[1]....
        /*0094*/ 	.word	0x000009e0


	//   ....[2]....
        /*0098*/ 	.word	0x00000ad0


	//   ....[3]....
        /*009c*/ 	.word	0x00000af0


	//----- nvinfo : EIATTR_MAX_THREADS
	.align		4
.L_27:
        /*00a0*/ 	.byte	0x04, 0x05
        /*00a2*/ 	.short	(.L_29 - .L_28)
.L_28:
        /*00a4*/ 	.word	0x00000080
        /*00a8*/ 	.word	0x00000001
        /*00ac*/ 	.word	0x00000001
.L_29:


//--------------------- .nv.constant0._rope_embedding_0d1d2d3d4d5d6d --------------------------
	.section	.nv.constant0._rope_embedding_0d1d2d3d4d5d6d,"a",@progbits
	.align	4
.nv.constant0._rope_embedding_0d1d2d3d4d5d6d:
	.zero		400


//--------------------- .text._rope_embedding_0d1d2d3d4d5d6d --------------------------
	.section	.text._rope_embedding_0d1d2d3d4d5d6d,"ax",@progbits
	.sectioninfo	@"SHI_REGISTERS=26"
	.align	128
        .global         _rope_embedding_0d1d2d3d4d5d6d
        .type           _rope_embedding_0d1d2d3d4d5d6d,@function
        .size           _rope_embedding_0d1d2d3d4d5d6d,(.L_x_4 - _rope_embedding_0d1d2d3d4d5d6d)
        .other          _rope_embedding_0d1d2d3d4d5d6d,@"STO_CUDA_ENTRY STV_DEFAULT"
_rope_embedding_0d1d2d3d4d5d6d:
.text._rope_embedding_0d1d2d3d4d5d6d:
[----:B------:R-:W-:-:S02]  /*0000*/  IMAD.MOV.U32 R1, RZ, RZ, c[0x0][0x28] ;  /* 0x00000a00ff017624 */ /* 0x000fc400078e00ff */
[----:B------:R-:W-:Y:S01]  /*0010*/  IABS R5, c[0x0][0x18c] ;  /* 0x0000630000057a13 */ /* 0x000fe20000000000 */
[----:B------:R-:W0:Y:S03]  /*0020*/  S2R R11, SR_CTAID.X ;  /* 0x00000000000b7919 */ /* 0x000e260000002500 */
[----:B------:R-:W1:Y:S01]  /*0030*/  I2F.RP R0, R5 ;  /* 0x0000000500007306 */ /* 0x000e620000209400 */
[----:B------:R-:W2:Y:S07]  /*0040*/  S2R R8, SR_CTAID.Y ;  /* 0x0000000000087919 */ /* 0x000eae0000002600 */
[----:B-1----:R-:W1:Y:S01]  /*0050*/  MUFU.RCP R0, R0 ;  /* 0x0000000000007308 */ /* 0x002e620000001000 */
[----:B0-----:R-:W-:-:S02]  /*0060*/  ISETP.GE.AND P2, PT, R11, RZ, PT ;  /* 0x000000ff0b00720c */ /* 0x001fc40003f46270 */
[----:B-1----:R-:W-:Y:S02]  /*0070*/  IADD3 R2, R0, 0xffffffe, RZ ;  /* 0x0ffffffe00027810 */ /* 0x002fe40007ffe0ff */
[----:B------:R-:W-:-:S03]  /*0080*/  IABS R0, R11 ;  /* 0x0000000b00007213 */ /* 0x000fc60000000000 */
[----:B------:R0:W1:Y:S02]  /*0090*/  F2I.FTZ.U32.TRUNC.NTZ R3, R2 ;  /* 0x0000000200037305 */ /* 0x000064000021f000 */
[----:B0-----:R-:W-:Y:S02]  /*00a0*/  IMAD.MOV.U32 R2, RZ, RZ, RZ ;  /* 0x000000ffff027224 */ /* 0x001fe400078e00ff */
[----:B-1----:R-:W-:-:S04]  /*00b0*/  IMAD.MOV R4, RZ, RZ, -R3 ;  /* 0x000000ffff047224 */ /* 0x002fc800078e0a03 */
[----:B------:R-:W-:-:S04]  /*00c0*/  IMAD R7, R4, R5, RZ ;  /* 0x0000000504077224 */ /* 0x000fc800078e02ff */
[----:B------:R-:W-:-:S06]  /*00d0*/  IMAD.HI.U32 R3, R3, R7, R2 ;  /* 0x0000000703037227 */ /* 0x000fcc00078e0002 */
[----:B------:R-:W-:-:S04]  /*00e0*/  IMAD.HI.U32 R3, R3, R0, RZ ;  /* 0x0000000003037227 */ /* 0x000fc800078e00ff */
[----:B------:R-:W-:-:S04]  /*00f0*/  IMAD.MOV R3, RZ, RZ, -R3 ;  /* 0x000000ffff037224 */ /* 0x000fc800078e0a03 */
[----:B------:R-:W-:Y:S02]  /*0100*/  IMAD R2, R5, R3, R0 ;  /* 0x0000000305027224 */ /* 0x000fe400078e0200 */
[----:B--2---:R-:W-:-:S03]  /*0110*/  IMAD.SHL.U32 R3, R8, 0x4, RZ ;  /* 0x0000000408037824 */ /* 0x004fc600078e00ff */
[----:B------:R-:W-:Y:S02]  /*0120*/  ISETP.GT.U32.AND P0, PT, R5, R2, PT ;  /* 0x000000020500720c */ /* 0x000fe40003f04070 */
[----:B------:R-:W-:-:S04]  /*0130*/  IADD3 R0, R3, 0x4, RZ ;  /* 0x0000000403007810 */ /* 0x000fc80007ffe0ff */
[----:B------:R-:W-:-:S04]  /*0140*/  IMNMX R0, R0, 0x20, PT ;  /* 0x0000002000007817 */ /* 0x000fc80003800200 */
[----:B------:R-:W-:-:S03]  /*0150*/  ISETP.GE.AND P3, PT, R3, R0, PT ;  /* 0x000000000300720c */ /* 0x000fc60003f66270 */
[----:B------:R-:W-:-:S05]  /*0160*/  @!P0 IMAD.IADD R2, R2, 0x1, -R5 ;  /* 0x0000000102028824 */ /* 0x000fca00078e0a05 */
[----:B------:R-:W-:-:S05]  /*0170*/  ISETP.GT.U32.AND P1, PT, R5, R2, PT ;  /* 0x000000020500720c */ /* 0x000fca0003f24070 */
[----:B------:R-:W-:Y:S08]  /*0180*/  @P3 EXIT ;  /* 0x000000000000394d */ /* 0x000ff00003800000 */
[----:B------:R-:W0:Y:S01]  /*0190*/  S2R R12, SR_TID.X ;  /* 0x00000000000c7919 */ /* 0x000e220000002100 */
[----:B------:R-:W-:Y:S01]  /*01a0*/  ISETP.NE.AND P0, PT, RZ, c[0x0][0x18c], PT ;  /* 0x00006300ff007a0c */ /* 0x000fe20003f05270 */
[----:B------:R-:W-:Y:S01]  /*01b0*/  @!P1 IMAD.IADD R2, R2, 0x1, -R5 ;  /* 0x0000000102029824 */ /* 0x000fe200078e0a05 */
[----:B------:R-:W-:Y:S01]  /*01c0*/  ULDC.64 UR4, c[0x0][0x118] ;  /* 0x0000460000047ab9 */ /* 0x000fe20000000a00 */
[----:B------:R-:W-:Y:S02]  /*01d0*/  IMAD.IADD R10, R0, 0x1, -R3 ;  /* 0x00000001000a7824 */ /* 0x000fe400078e0a03 */
[----:B------:R-:W-:Y:S02]  /*01e0*/  IMAD.MOV.U32 R4, RZ, RZ, R2 ;  /* 0x000000ffff047224 */ /* 0x000fe400078e0002 */
[----:B------:R-:W-:Y:S01]  /*01f0*/  IMAD.MOV.U32 R2, RZ, RZ, 0x2 ;  /* 0x00000002ff027424 */ /* 0x000fe200078e00ff */
[----:B------:R-:W-:Y:S01]  /*0200*/  ISETP.GT.AND P1, PT, R10, 0x3, PT ;  /* 0x000000030a00780c */ /* 0x000fe20003f24270 */
[----:B------:R-:W-:-:S02]  /*0210*/  @!P2 IMAD.MOV R4, RZ, RZ, -R4 ;  /* 0x000000ffff04a224 */ /* 0x000fc400078e0a04 */
[----:B------:R-:W-:Y:S02]  /*0220*/  IMAD.SHL.U32 R8, R8, 0x200, RZ ;  /* 0x0000020008087824 */ /* 0x000fe400078e00ff */
[----:B------:R-:W-:Y:S02]  /*0230*/  @!P0 LOP3.LUT R4, RZ, c[0x0][0x18c], RZ, 0x33, !PT ;  /* 0x00006300ff048a12 */ /* 0x000fe400078e33ff */
[----:B------:R-:W-:-:S03]  /*0240*/  IMAD R8, R11, c[0x0][0x168], R8 ;  /* 0x00005a000b087a24 */ /* 0x000fc600078e0208 */
[C---:B------:R-:W-:Y:S02]  /*0250*/  IMAD R7, R4.reuse, c[0x0][0x178], RZ ;  /* 0x00005e0004077a24 */ /* 0x040fe400078e02ff */
[----:B------:R-:W-:Y:S02]  /*0260*/  IMAD R5, R4, c[0x0][0x188], RZ ;  /* 0x0000620004057a24 */ /* 0x000fe400078e02ff */
[----:B------:R-:W-:Y:S01]  /*0270*/  IMAD.WIDE R6, R7, R2, c[0x0][0x170] ;  /* 0x00005c0007067625 */ /* 0x000fe200078e0202 */
[----:B0-----:R-:W-:-:S03]  /*0280*/  LOP3.LUT R9, R12, 0x3f, RZ, 0xc0, !PT ;  /* 0x0000003f0c097812 */ /* 0x001fc600078ec0ff */
[----:B------:R-:W-:-:S04]  /*0290*/  IMAD.WIDE R4, R5, R2, c[0x0][0x180] ;  /* 0x0000600005047625 */ /* 0x000fc800078e0202 */
[----:B------:R-:W-:-:S04]  /*02a0*/  IMAD.WIDE.U32 R6, R9, 0x2, R6 ;  /* 0x0000000209067825 */ /* 0x000fc800078e0006 */
[C---:B------:R-:W-:Y:S02]  /*02b0*/  IMAD.WIDE.U32 R10, R9.reuse, 0x2, R4 ;  /* 0x00000002090a7825 */ /* 0x040fe400078e0004 */
[----:B------:R0:W5:Y:S01]  /*02c0*/  LDG.E.U16 R7, [R6.64] ;  /* 0x0000000406077981 */ /* 0x000162000c1e1500 */
[----:B------:R-:W-:Y:S01]  /*02d0*/  PLOP3.LUT P0, PT, PT, PT, PT, 0x80, 0x0 ;  /* 0x000000000000781c */ /* 0x000fe20003f0f070 */
[----:B------:R-:W-:Y:S02]  /*02e0*/  IMAD.IADD R9, R9, 0x1, R8 ;  /* 0x0000000109097824 */ /* 0x000fe400078e0208 */
[----:B------:R0:W5:Y:S01]  /*02f0*/  LDG.E.U16 R4, [R10.64] ;  /* 0x000000040a047981 */ /* 0x000162000c1e1500 */
[----:B------:R-:W-:Y:S01]  /*0300*/  LOP3.LUT R5, R12, 0x40, RZ, 0xc0, !PT ;  /* 0x000000400c057812 */ /* 0x000fe200078ec0ff */
[----:B------:R-:W-:Y:S05]  /*0310*/  @!P1 BRA `(.L_x_0) ;  /* 0x0000045000009947 */ /* 0x000fea0003800000 */
[----:B------:R-:W-:Y:S02]  /*0320*/  ISETP.NE.AND P1, PT, R5, RZ, PT ;  /* 0x000000ff0500720c */ /* 0x000fe40003f25270 */
[----:B------:R-:W-:-:S02]  /*0330*/  PLOP3.LUT P0, PT, PT, PT, PT, 0x8, 0x0 ;  /* 0x000000000000781c */ /* 0x000fc40003f0e170 */
[----:B0-----:R-:W-:-:S02]  /*0340*/  IADD3 R6, R0, -0x3, RZ ;  /* 0xfffffffd00067810 */ /* 0x001fc40007ffe0ff */
.L_x_1:
[C---:B------:R-:W-:Y:S01]  /*0350*/  IADD3 R17, R9.reuse, 0x40, RZ ;  /* 0x0000004009117810 */ /* 0x040fe20007ffe0ff */
[----:B0-----:R-:W-:-:S04]  /*0360*/  IMAD.WIDE R10, R9, R2, c[0x0][0x160] ;  /* 0x00005800090a7625 */ /* 0x001fc800078e0202 */
[----:B------:R-:W-:Y:S01]  /*0370*/  IMAD.WIDE R16, R17, R2, c[0x0][0x160] ;  /* 0x0000580011107625 */ /* 0x000fe200078e0202 */
[----:B------:R-:W2:Y:S04]  /*0380*/  LDG.E.U16 R13, [R10.64] ;  /* 0x000000040a0d7981 */ /* 0x000ea8000c1e1500 */
[----:B------:R-:W3:Y:S01]  /*0390*/  LDG.E.U16 R18, [R16.64] ;  /* 0x0000000410127981 */ /* 0x000ee2000c1e1500 */
[----:B-----5:R-:W-:Y:S02]  /*03a0*/  PRMT R8, R7, 0x5410, R4 ;  /* 0x0000541007087816 */ /* 0x020fe40000000004 */
[----:B------:R-:W-:Y:S01]  /*03b0*/  IADD3 R15, R9, 0xc0, RZ ;  /* 0x000000c0090f7810 */ /* 0x000fe20007ffe0ff */
[----:B--2---:R-:W-:Y:S01]  /*03c0*/  HFMA2.BF16_V2 R14, R13.H0_H0, R4.H0_H0, -RZ.H0_H0 ;  /* 0x200000040d0e7231 */ /* 0x004fe200003408ff */
[----:B---3--:R-:W-:-:S05]  /*03d0*/  PRMT R13, R13, 0x5410, R18 ;  /* 0x000054100d0d7816 */ /* 0x008fca0000000012 */
[----:B------:R-:W-:Y:S02]  /*03e0*/  HFMA2.BF16_V2 R12, R13, R8, -RZ.H0_H0 ;  /* 0x000000080d0c7231 */ /* 0x000fe400003400ff */
[----:B------:R-:W-:Y:S02]  /*03f0*/  HFMA2.BF16_V2 R13, R18.H0_H0, R7.H0_H0, -RZ.H0_H0 ;  /* 0x20000007120d7231 */ /* 0x000fe400003408ff */
[----:B------:R-:W-:Y:S02]  /*0400*/  HFMA2.BF16_V2 R12, R12.H1_H1, -1, -1, R12.H0_H0 ;  /* 0xbf80bf800c0c7831 */ /* 0x000fe40000240c0c */
[----:B------:R-:W-:Y:S01]  /*0410*/  HFMA2.BF16_V2 R14, R13.H0_H0, 1, 1, R14.H0_H0 ;  /* 0x3f803f800d0e7831 */ /* 0x000fe2000024080e */
[----:B------:R-:W-:Y:S02]  /*0420*/  IADD3 R13, R9, 0x80, RZ ;  /* 0x00000080090d7810 */ /* 0x000fe40007ffe0ff */
[----:B------:R-:W-:Y:S02]  /*0430*/  PRMT R21, R12, 0x7610, R21 ;  /* 0x000076100c157816 */ /* 0x000fe40000000015 */
[----:B------:R-:W-:Y:S01]  /*0440*/  PRMT R22, R14, 0x7610, R22 ;  /* 0x000076100e167816 */ /* 0x000fe20000000016 */
[----:B------:R-:W-:-:S02]  /*0450*/  IMAD.WIDE R12, R13, R2, c[0x0][0x160] ;  /* 0x000058000d0c7625 */ /* 0x000fc400078e0202 */
[----:B------:R0:W-:Y:S02]  /*0460*/  @!P1 STG.E.U16 [R10.64], R21 ;  /* 0x000000150a009986 */ /* 0x0001e4000c101504 */
[----:B------:R-:W-:Y:S02]  /*0470*/  IMAD.WIDE R14, R15, R2, c[0x0][0x160] ;  /* 0x000058000f0e7625 */ /* 0x000fe400078e0202 */
[----:B------:R1:W-:Y:S04]  /*0480*/  @!P1 STG.E.U16 [R16.64], R22 ;  /* 0x0000001610009986 */ /* 0x0003e8000c101504 */
[----:B------:R-:W2:Y:S04]  /*0490*/  LDG.E.U16 R19, [R12.64] ;  /* 0x000000040c137981 */ /* 0x000ea8000c1e1500 */
[----:B------:R-:W0:Y:S01]  /*04a0*/  LDG.E.U16 R20, [R14.64] ;  /* 0x000000040e147981 */ /* 0x000e22000c1e1500 */
[----:B--2---:R-:W-:Y:S01]  /*04b0*/  HFMA2.BF16_V2 R18, R19.H0_H0, R4.H0_H0, -RZ.H0_H0 ;  /* 0x2000000413127231 */ /* 0x004fe200003408ff */
[----:B0-----:R-:W-:Y:S01]  /*04c0*/  PRMT R11, R19, 0x5410, R20 ;  /* 0x00005410130b7816 */ /* 0x001fe20000000014 */
[----:B-1----:R-:W-:-:S04]  /*04d0*/  HFMA2.BF16_V2 R17, R20.H0_H0, R7.H0_H0, -RZ.H0_H0 ;  /* 0x2000000714117231 */ /* 0x002fc800003408ff */
[----:B------:R-:W-:Y:S02]  /*04e0*/  HFMA2.BF16_V2 R11, R11, R8, -RZ.H0_H0 ;  /* 0x000000080b0b7231 */ /* 0x000fe400003400ff */
[----:B------:R-:W-:Y:S01]  /*04f0*/  HFMA2.BF16_V2 R18, R17.H0_H0, 1, 1, R18.H0_H0 ;  /* 0x3f803f8011127831 */ /* 0x000fe20000240812 */
[C---:B------:R-:W-:Y:S01]  /*0500*/  IADD3 R17, R9.reuse, 0x140, RZ ;  /* 0x0000014009117810 */ /* 0x040fe20007ffe0ff */
[----:B------:R-:W-:Y:S01]  /*0510*/  HFMA2.BF16_V2 R19, R11.H1_H1, -1, -1, R11.H0_H0 ;  /* 0xbf80bf800b137831 */ /* 0x000fe20000240c0b */
[----:B------:R-:W-:Y:S02]  /*0520*/  IADD3 R11, R9, 0x100, RZ ;  /* 0x00000100090b7810 */ /* 0x000fe40007ffe0ff */
[----:B------:R-:W-:Y:S01]  /*0530*/  PRMT R22, R18, 0x7610, R22 ;  /* 0x0000761012167816 */ /* 0x000fe20000000016 */
[----:B------:R-:W-:Y:S01]  /*0540*/  IMAD.WIDE R16, R17, R2, c[0x0][0x160] ;  /* 0x0000580011107625 */ /* 0x000fe200078e0202 */
[----:B------:R-:W-:-:S03]  /*0550*/  PRMT R21, R19, 0x7610, R21 ;  /* 0x0000761013157816 */ /* 0x000fc60000000015 */
[----:B------:R-:W-:Y:S02]  /*0560*/  IMAD.WIDE R10, R11, R2, c[0x0][0x160] ;  /* 0x000058000b0a7625 */ /* 0x000fe400078e0202 */
[----:B------:R0:W-:Y:S04]  /*0570*/  @!P1 STG.E.U16 [R12.64], R21 ;  /* 0x000000150c009986 */ /* 0x0001e8000c101504 */
[----:B------:R1:W-:Y:S04]  /*0580*/  @!P1 STG.E.U16 [R14.64], R22 ;  /* 0x000000160e009986 */ /* 0x0003e8000c101504 */
[----:B------:R-:W2:Y:S04]  /*0590*/  LDG.E.U16 R19, [R10.64] ;  /* 0x000000040a137981 */ /* 0x000ea8000c1e1500 */
[----:B------:R-:W3:Y:S01]  /*05a0*/  LDG.E.U16 R20, [R16.64] ;  /* 0x0000000410147981 */ /* 0x000ee2000c1e1500 */
[----:B0-----:R-:W-:Y:S01]  /*05b0*/  IADD3 R21, R9, 0x1c0, RZ ;  /* 0x000001c009157810 */ /* 0x001fe20007ffe0ff */
[----:B--2---:R-:W-:Y:S01]  /*05c0*/  HFMA2.BF16_V2 R18, R19.H0_H0, R4.H0_H0, -RZ.H0_H0 ;  /* 0x2000000413127231 */ /* 0x004fe200003408ff */
[----:B---3--:R-:W-:Y:S01]  /*05d0*/  PRMT R13, R19, 0x5410, R20 ;  /* 0x00005410130d7816 */ /* 0x008fe20000000014 */
[----:B-1----:R-:W-:Y:S01]  /*05e0*/  HFMA2.BF16_V2 R15, R20.H0_H0, R7.H0_H0, -RZ.H0_H0 ;  /* 0x20000007140f7231 */ /* 0x002fe200003408ff */
[----:B------:R-:W-:-:S03]  /*05f0*/  IADD3 R19, R9, 0x180, RZ ;  /* 0x0000018009137810 */ /* 0x000fc60007ffe0ff */
[----:B------:R-:W-:Y:S02]  /*0600*/  HFMA2.BF16_V2 R13, R13, R8, -RZ.H0_H0 ;  /* 0x000000080d0d7231 */ /* 0x000fe400003400ff */
[----:B------:R-:W-:Y:S02]  /*0610*/  HFMA2.BF16_V2 R15, R15.H0_H0, 1, 1, R18.H0_H0 ;  /* 0x3f803f800f0f7831 */ /* 0x000fe40000240812 */
[----:B------:R-:W-:-:S03]  /*0620*/  HFMA2.BF16_V2 R13, R13.H1_H1, -1, -1, R13.H0_H0 ;  /* 0xbf80bf800d0d7831 */ /* 0x000fc60000240c0d */
[----:B------:R-:W-:Y:S01]  /*0630*/  PRMT R22, R15, 0x7610, R22 ;  /* 0x000076100f167816 */ /* 0x000fe20000000016 */
[----:B------:R-:W-:Y:S01]  /*0640*/  IMAD.WIDE R14, R21, R2, c[0x0][0x160] ;  /* 0x00005800150e7625 */ /* 0x000fe200078e0202 */
[----:B------:R-:W-:-:S03]  /*0650*/  PRMT R20, R13, 0x7610, R20 ;  /* 0x000076100d147816 */ /* 0x000fc60000000014 */
[----:B------:R-:W-:Y:S02]  /*0660*/  IMAD.WIDE R12, R19, R2, c[0x0][0x160] ;  /* 0x00005800130c7625 */ /* 0x000fe400078e0202 */
[----:B------:R-:W-:Y:S04]  /*0670*/  @!P1 STG.E.U16 [R10.64], R20 ;  /* 0x000000140a009986 */ /* 0x000fe8000c101504 */
[----:B------:R0:W-:Y:S04]  /*0680*/  @!P1 STG.E.U16 [R16.64], R22 ;  /* 0x0000001610009986 */ /* 0x0001e8000c101504 */
[----:B------:R-:W0:Y:S04]  /*0690*/  LDG.E.U16 R19, [R12.64] ;  /* 0x000000040c137981 */ /* 0x000e28000c1e1500 */
[----:B------:R-:W2:Y:S01]  /*06a0*/  LDG.E.U16 R18, [R14.64] ;  /* 0x000000040e127981 */ /* 0x000ea2000c1e1500 */
[----:B------:R-:W-:-:S02]  /*06b0*/  IADD3 R3, R3, 0x4, RZ ;  /* 0x0000000403037810 */ /* 0x000fc40007ffe0ff */
[----:B------:R-:W-:Y:S02]  /*06c0*/  IADD3 R9, R9, 0x200, RZ ;  /* 0x0000020009097810 */ /* 0x000fe40007ffe0ff */
[----:B------:R-:W-:Y:S01]  /*06d0*/  ISETP.GE.AND P2, PT, R3, R6, PT ;  /* 0x000000060300720c */ /* 0x000fe20003f46270 */
[----:B0-----:R-:W-:Y:S01]  /*06e0*/  HFMA2.BF16_V2 R17, R19.H0_H0, R4.H0_H0, -RZ.H0_H0 ;  /* 0x2000000413117231 */ /* 0x001fe200003408ff */
[----:B--2---:R-:W-:Y:S01]  /*06f0*/  PRMT R19, R19, 0x5410, R18 ;  /* 0x0000541013137816 */ /* 0x004fe20000000012 */
[----:B------:R-:W-:-:S04]  /*0700*/  HFMA2.BF16_V2 R11, R18.H0_H0, R7.H0_H0, -RZ.H0_H0 ;  /* 0x20000007120b7231 */ /* 0x000fc800003408ff */
[----:B------:R-:W-:Y:S02]  /*0710*/  HFMA2.BF16_V2 R8, R19, R8, -RZ.H0_H0 ;  /* 0x0000000813087231 */ /* 0x000fe400003400ff */
[----:B------:R-:W-:Y:S02]  /*0720*/  HFMA2.BF16_V2 R11, R11.H0_H0, 1, 1, R17.H0_H0 ;  /* 0x3f803f800b0b7831 */ /* 0x000fe40000240811 */
[----:B------:R-:W-:-:S05]  /*0730*/  HFMA2.BF16_V2 R8, R8.H1_H1, -1, -1, R8.H0_H0 ;  /* 0xbf80bf8008087831 */ /* 0x000fca0000240c08 */
[----:B------:R0:W-:Y:S04]  /*0740*/  @!P1 STG.E.U16 [R12.64], R8 ;  /* 0x000000080c009986 */ /* 0x0001e8000c101504 */
[----:B------:R0:W-:Y:S01]  /*0750*/  @!P1 STG.E.U16 [R14.64], R11 ;  /* 0x0000000b0e009986 */ /* 0x0001e2000c101504 */
[----:B------:R-:W-:Y:S05]  /*0760*/  @!P2 BRA `(.L_x_1) ;  /* 0xfffffbe00000a947 */ /* 0x000fea000383ffff */
.L_x_0:
[----:B0-----:R-:W-:-:S05]  /*0770*/  IMAD.IADD R6, R0, 0x1, -R3 ;  /* 0x0000000100067824 */ /* 0x001fca00078e0a03 */
[----:B------:R-:W-:-:S13]  /*0780*/  ISETP.GT.AND P1, PT, R6, 0x1, PT ;  /* 0x000000010600780c */ /* 0x000fda0003f24270 */
[----:B------:R-:W-:Y:S05]  /*0790*/  @!P1 BRA `(.L_x_2) ;  /* 0x0000023000009947 */ /* 0x000fea0003800000 */
[C---:B------:R-:W-:Y:S01]  /*07a0*/  IADD3 R13, R9.reuse, 0x40, RZ ;  /* 0x00000040090d7810 */ /* 0x040fe20007ffe0ff */
[----:B------:R-:W-:-:S04]  /*07b0*/  IMAD.WIDE R10, R9, R2, c[0x0][0x160] ;  /* 0x00005800090a7625 */ /* 0x000fc800078e0202 */
[----:B------:R-:W-:Y:S01]  /*07c0*/  IMAD.WIDE R12, R13, R2, c[0x0][0x160] ;  /* 0x000058000d0c7625 */ /* 0x000fe200078e0202 */
[----:B------:R-:W2:Y:S04]  /*07d0*/  LDG.E.U16 R15, [R10.64] ;  /* 0x000000040a0f7981 */ /* 0x000ea8000c1e1500 */
[----:B------:R-:W3:Y:S01]  /*07e0*/  LDG.E.U16 R8, [R12.64] ;  /* 0x000000040c087981 */ /* 0x000ee2000c1e1500 */
[----:B-----5:R-:W-:Y:S02]  /*07f0*/  PRMT R23, R7, 0x5410, R4 ;  /* 0x0000541007177816 */ /* 0x020fe40000000004 */
[----:B------:R-:W-:Y:S02]  /*0800*/  ISETP.NE.AND P0, PT, R5, RZ, PT ;  /* 0x000000ff0500720c */ /* 0x000fe40003f05270 */
[----:B------:R-:W-:-:S02]  /*0810*/  IADD3 R19, R9, 0x80, RZ ;  /* 0x0000008009137810 */ /* 0x000fc40007ffe0ff */
[----:B------:R-:W-:-:S05]  /*0820*/  IADD3 R17, R9, 0xc0, RZ ;  /* 0x000000c009117810 */ /* 0x000fca0007ffe0ff */
[----:B------:R-:W-:Y:S01]  /*0830*/  IMAD.WIDE R16, R17, R2, c[0x0][0x160] ;  /* 0x0000580011107625 */ /* 0x000fe200078e0202 */
[----:B--2---:R-:W-:Y:S01]  /*0840*/  HFMA2.BF16_V2 R14, R15.H0_H0, R4.H0_H0, -RZ.H0_H0 ;  /* 0x200000040f0e7231 */ /* 0x004fe200003408ff */
[----:B---3--:R-:W-:Y:S01]  /*0850*/  PRMT R6, R15, 0x5410, R8 ;  /* 0x000054100f067816 */ /* 0x008fe20000000008 */
[----:B------:R-:W-:-:S04]  /*0860*/  HFMA2.BF16_V2 R8, R8.H0_H0, R7.H0_H0, -RZ.H0_H0 ;  /* 0x2000000708087231 */ /* 0x000fc800003408ff */
[----:B------:R-:W-:Y:S02]  /*0870*/  HFMA2.BF16_V2 R6, R6, R23, -RZ.H0_H0 ;  /* 0x0000001706067231 */ /* 0x000fe400003400ff */
[----:B------:R-:W-:Y:S01]  /*0880*/  HFMA2.BF16_V2 R8, R8.H0_H0, 1, 1, R14.H0_H0 ;  /* 0x3f803f8008087831 */ /* 0x000fe2000024080e */
[----:B------:R-:W-:Y:S01]  /*0890*/  IMAD.WIDE R14, R19, R2, c[0x0][0x160] ;  /* 0x00005800130e7625 */ /* 0x000fe200078e0202 */
[----:B------:R-:W-:-:S03]  /*08a0*/  HFMA2.BF16_V2 R6, R6.H1_H1, -1, -1, R6.H0_H0 ;  /* 0xbf80bf8006067831 */ /* 0x000fc60000240c06 */
[----:B------:R-:W-:Y:S02]  /*08b0*/  PRMT R20, R8, 0x7610, R20 ;  /* 0x0000761008147816 */ /* 0x000fe40000000014 */
[----:B------:R-:W-:-:S05]  /*08c0*/  PRMT R18, R6, 0x7610, R18 ;  /* 0x0000761006127816 */ /* 0x000fca0000000012 */
[----:B------:R0:W-:Y:S04]  /*08d0*/  @!P0 STG.E.U16 [R10.64], R18 ;  /* 0x000000120a008986 */ /* 0x0001e8000c101504 */
[----:B------:R0:W-:Y:S04]  /*08e0*/  @!P0 STG.E.U16 [R12.64], R20 ;  /* 0x000000140c008986 */ /* 0x0001e8000c101504 */
[----:B------:R-:W2:Y:S04]  /*08f0*/  LDG.E.U16 R21, [R14.64] ;  /* 0x000000040e157981 */ /* 0x000ea8000c1e1500 */
[----:B------:R-:W3:Y:S01]  /*0900*/  LDG.E.U16 R8, [R16.64] ;  /* 0x0000000410087981 */ /* 0x000ee2000c1e1500 */
[----:B------:R-:W-:-:S04]  /*0910*/  IADD3 R3, R3, 0x1, RZ ;  /* 0x0000000103037810 */ /* 0x000fc80007ffe0ff */
[----:B------:R-:W-:Y:S01]  /*0920*/  IADD3 R3, R3, 0x1, RZ ;  /* 0x0000000103037810 */ /* 0x000fe20007ffe0ff */
[----:B--2---:R-:W-:Y:S01]  /*0930*/  HFMA2.BF16_V2 R9, R21.H0_H0, R4.H0_H0, -RZ.H0_H0 ;  /* 0x2000000415097231 */ /* 0x004fe200003408ff */
[----:B---3--:R-:W-:Y:S01]  /*0940*/  PRMT R6, R21, 0x5410, R8 ;  /* 0x0000541015067816 */ /* 0x008fe20000000008 */
[----:B------:R-:W-:-:S04]  /*0950*/  HFMA2.BF16_V2 R8, R8.H0_H0, R7.H0_H0, -RZ.H0_H0 ;  /* 0x2000000708087231 */ /* 0x000fc800003408ff */
[----:B------:R-:W-:Y:S02]  /*0960*/  HFMA2.BF16_V2 R6, R6, R23, -RZ.H0_H0 ;  /* 0x0000001706067231 */ /* 0x000fe400003400ff */
[----:B------:R-:W-:Y:S01]  /*0970*/  HFMA2.BF16_V2 R8, R8.H0_H0, 1, 1, R9.H0_H0 ;  /* 0x3f803f8008087831 */ /* 0x000fe20000240809 */
[----:B------:R-:W-:Y:S01]  /*0980*/  IADD3 R9, R19, 0x80, RZ ;  /* 0x0000008013097810 */ /* 0x000fe20007ffe0ff */
[----:B------:R-:W-:-:S05]  /*0990*/  HFMA2.BF16_V2 R6, R6.H1_H1, -1, -1, R6.H0_H0 ;  /* 0xbf80bf8006067831 */ /* 0x000fca0000240c06 */
[----:B------:R0:W-:Y:S04]  /*09a0*/  @!P0 STG.E.U16 [R14.64], R6 ;  /* 0x000000060e008986 */ /* 0x0001e8000c101504 */
[----:B------:R0:W-:Y:S01]  /*09b0*/  @!P0 STG.E.U16 [R16.64], R8 ;  /* 0x0000000810008986 */ /* 0x0001e2000c101504 */
[----:B------:R-:W-:-:S04]  /*09c0*/  PLOP3.LUT P0, PT, PT, PT, PT, 0x8, 0x0 ;  /* 0x000000000000781c */ /* 0x000fc80003f0e170 */
.L_x_2:
[----:B------:R-:W-:-:S13]  /*09d0*/  ISETP.LT.OR P0, PT, R3, R0, P0 ;  /* 0x000000000300720c */ /* 0x000fda0000701670 */
[----:B------:R-:W-:Y:S05]  /*09e0*/  @!P0 EXIT ;  /* 0x000000000000894d */ /* 0x000fea0003800000 */
[C---:B------:R-:W-:Y:S01]  /*09f0*/  IADD3 R3, R9.reuse, 0x40, RZ ;  /* 0x0000004009037810 */ /* 0x040fe20007ffe0ff */
[----:B0-----:R-:W-:-:S04]  /*0a00*/  IMAD.WIDE R8, R9, R2, c[0x0][0x160] ;  /* 0x0000580009087625 */ /* 0x001fc800078e0202 */
[----:B------:R-:W-:Y:S01]  /*0a10*/  IMAD.WIDE R2, R3, R2, c[0x0][0x160] ;  /* 0x0000580003027625 */ /* 0x000fe200078e0202 */
[----:B------:R-:W2:Y:S04]  /*0a20*/  LDG.E.U16 R11, [R8.64] ;  /* 0x00000004080b7981 */ /* 0x000ea8000c1e1500 */
[----:B------:R-:W3:Y:S01]  /*0a30*/  LDG.E.U16 R6, [R2.64] ;  /* 0x0000000402067981 */ /* 0x000ee2000c1e1500 */
[----:B-----5:R-:W-:Y:S02]  /*0a40*/  PRMT R7, R7, 0x5410, R4 ;  /* 0x0000541007077816 */ /* 0x020fe40000000004 */
[----:B------:R-:W-:Y:S01]  /*0a50*/  ISETP.NE.AND P0, PT, R5, RZ, PT ;  /* 0x000000ff0500720c */ /* 0x000fe20003f05270 */
[----:B--2---:R-:W-:Y:S01]  /*0a60*/  HFMA2.BF16_V2 R4, R11.H0_H0, R4.H0_H0, -RZ.H0_H0 ;  /* 0x200000040b047231 */ /* 0x004fe200003408ff */
[----:B---3--:R-:W-:-:S05]  /*0a70*/  PRMT R0, R11, 0x5410, R6 ;  /* 0x000054100b007816 */ /* 0x008fca0000000006 */
[-C--:B------:R-:W-:Y:S02]  /*0a80*/  HFMA2.BF16_V2 R0, R0, R7.reuse, -RZ.H0_H0 ;  /* 0x0000000700007231 */ /* 0x080fe400003400ff */
[----:B------:R-:W-:Y:S02]  /*0a90*/  HFMA2.BF16_V2 R7, R6.H0_H0, R7.H0_H0, -RZ.H0_H0 ;  /* 0x2000000706077231 */ /* 0x000fe400003408ff */
[----:B------:R-:W-:Y:S02]  /*0aa0*/  HFMA2.BF16_V2 R0, R0.H1_H1, -1, -1, R0.H0_H0 ;  /* 0xbf80bf8000007831 */ /* 0x000fe40000240c00 */
[----:B------:R-:W-:-:S03]  /*0ab0*/  HFMA2.BF16_V2 R4, R7.H0_H0, 1, 1, R4.H0_H0 ;  /* 0x3f803f8007047831 */ /* 0x000fc60000240804 */
[----:B------:R0:W-:Y:S01]  /*0ac0*/  @!P0 STG.E.U16 [R8.64], R0 ;  /* 0x0000000008008986 */ /* 0x0001e2000c101504 */
[----:B------:R-:W-:Y:S05]  /*0ad0*/  @P0 EXIT ;  /* 0x000000000000094d */ /* 0x000fea0003800000 */
[----:B------:R-:W-:Y:S01]  /*0ae0*/  STG.E.U16 [R2.64], R4 ;  /* 0x0000000402007986 */ /* 0x000fe2000c101504 */
[----:B------:R-:W-:Y:S05]  /*0af0*/  EXIT ;  /* 0x000000000000794d */ /* 0x000fea0003800000 */
.L_x_3:
[----:B------:R-:W-:-:S00]  /*0b00*/  BRA `(.L_x_3) ;  /* 0xfffffff000007947 */ /* 0x000fc0000383ffff */
[----:B------:R-:W-:-:S00]  /*0b10*/  NOP ;  /* 0x0000000000007918 */ /* 0x000fc00000000000 */
        /* <DEDUP_REMOVED lines=14> */
.L_x_4:
